//
// Generated by NVIDIA NVVM Compiler
//
// Compiler Build ID: CL-36424714
// Cuda compilation tools, release 13.0, V13.0.88
// Based on NVVM 20.0.0
//

.version 9.0
.target sm_100
.address_size 64

	// .globl	default_function_kernel

.visible .entry default_function_kernel(
	.param .u64 .ptr .align 1 default_function_kernel_param_0,
	.param .u64 .ptr .align 1 default_function_kernel_param_1
)
.maxntid 8
{
	.reg .pred 	%p<5>;
	.reg .b32 	%r<11>;
	.reg .b32 	%f<35>;
	.reg .b64 	%rd<9>;

	ld.param.u64 	%rd1, [default_function_kernel_param_0];
	ld.param.u64 	%rd2, [default_function_kernel_param_1];
	cvta.to.global.u64 	%rd3, %rd2;
	mov.u32 	%r3, %ctaid.x;
	shl.b32 	%r4, %r3, 3;
	mov.u32 	%r5, %tid.x;
	or.b32  	%r1, %r4, %r5;
	mul.wide.u32 	%rd4, %r1, 4;
	add.s64 	%rd5, %rd3, %rd4;
	ld.global.nc.f32 	%f1, [%rd5];
	abs.f32 	%f6, %f1;
	mov.f32 	%f7, 0f3F800000;
	sub.f32 	%f8, %f7, %f6;
	rcp.approx.ftz.f32 	%f9, %f8;
	add.f32 	%f10, %f9, %f9;
	mul.f32 	%f11, %f6, %f10;
	setp.gt.f32 	%p1, %f6, 0f7E800000;
	selp.f32 	%f2, 0fC0000000, %f11, %p1;
	add.rz.f32 	%f12, %f2, %f7;
	mov.b32 	%r6, %f12;
	add.s32 	%r7, %r6, -1061158912;
	and.b32  	%r8, %r7, -8388608;
	mov.b32 	%r2, %f2;
	sub.s32 	%r9, %r2, %r8;
	mov.b32 	%f13, %r9;
	sub.s32 	%r10, 1082130432, %r8;
	mov.b32 	%f14, %r10;
	fma.rn.f32 	%f15, %f14, 0f3E800000, 0fBF800000;
	add.f32 	%f16, %f15, %f13;
	cvt.rn.f32.s32 	%f17, %r8;
	mul.f32 	%f18, %f17, 0f34000000;
	fma.rn.f32 	%f19, %f16, 0fBD39BF78, 0f3DD80012;
	fma.rn.f32 	%f20, %f19, %f16, 0fBE0778E0;
	fma.rn.f32 	%f21, %f20, %f16, 0f3E146475;
	fma.rn.f32 	%f22, %f21, %f16, 0fBE2A68DD;
	fma.rn.f32 	%f23, %f22, %f16, 0f3E4CAF9E;
	fma.rn.f32 	%f24, %f23, %f16, 0fBE800042;
	fma.rn.f32 	%f25, %f24, %f16, 0f3EAAAAE6;
	fma.rn.f32 	%f26, %f25, %f16, 0fBF000000;
	mul.f32 	%f27, %f16, %f26;
	fma.rn.f32 	%f28, %f27, %f16, %f16;
	fma.rn.f32 	%f34, %f18, 0f3F317218, %f28;
	setp.lt.u32 	%p2, %r2, 2139095040;
	@%p2 bra 	$L__BB0_2;
	setp.gt.s32 	%p3, %r2, -1082130432;
	fma.rn.f32 	%f29, %f2, 0f7F800000, 0f7F800000;
	selp.f32 	%f30, %f29, %f34, %p3;
	setp.eq.f32 	%p4, %f2, 0f00000000;
	selp.f32 	%f34, 0f80000000, %f30, %p4;
$L__BB0_2:
	cvta.to.global.u64 	%rd6, %rd1;
	mov.f32 	%f31, 0f3F000000;
	copysign.f32 	%f32, %f1, %f31;
	mul.f32 	%f33, %f32, %f34;
	add.s64 	%rd8, %rd6, %rd4;
	st.global.f32 	[%rd8], %f33;
	ret;

}
	// .globl	default_function_kernel_2
.visible .entry default_function_kernel_2(
	.param .u64 .ptr .align 1 default_function_kernel_2_param_0,
	.param .u64 .ptr .align 1 default_function_kernel_2_param_1
)
.maxntid 64
{
	.reg .b32 	%r<5>;
	.reg .b32 	%f<3>;
	.reg .b64 	%rd<8>;

	ld.param.u64 	%rd1, [default_function_kernel_2_param_0];
	ld.param.u64 	%rd2, [default_function_kernel_2_param_1];
	cvta.to.global.u64 	%rd3, %rd1;
	cvta.to.global.u64 	%rd4, %rd2;
	mov.u32 	%r1, %ctaid.x;
	shl.b32 	%r2, %r1, 6;
	mov.u32 	%r3, %tid.x;
	or.b32  	%r4, %r2, %r3;
	mul.wide.u32 	%rd5, %r4, 4;
	add.s64 	%rd6, %rd4, %rd5;
	ld.global.nc.f32 	%f1, [%rd6];
	sin.approx.f32 	%f2, %f1;
	add.s64 	%rd7, %rd3, %rd5;
	st.global.f32 	[%rd7], %f2;
	ret;

}
	// .globl	default_function_kernel_1
.visible .entry default_function_kernel_1(
	.param .u64 .ptr .align 1 default_function_kernel_1_param_0,
	.param .u64 .ptr .align 1 default_function_kernel_1_param_1
)
.maxntid 64
{
	.reg .pred 	%p<7>;
	.reg .b32 	%r<12>;
	.reg .b32 	%f<40>;
	.reg .b64 	%rd<9>;

	ld.param.u64 	%rd1, [default_function_kernel_1_param_0];
	ld.param.u64 	%rd2, [default_function_kernel_1_param_1];
	cvta.to.global.u64 	%rd3, %rd2;
	mov.u32 	%r4, %ctaid.x;
	shl.b32 	%r5, %r4, 6;
	mov.u32 	%r6, %tid.x;
	or.b32  	%r1, %r5, %r6;
	mul.wide.u32 	%rd4, %r1, 4;
	add.s64 	%rd5, %rd3, %rd4;
	ld.global.nc.f32 	%f1, [%rd5];
	mov.f32 	%f6, 0f3F800000;
	sub.rn.f32 	%f7, %f1, %f6;
	mov.b32 	%r2, %f7;
	setp.gt.u32 	%p1, %r2, 1258291200;
	fma.rn.f32 	%f8, %f1, %f1, 0fBF800000;
	rsqrt.approx.ftz.f32 	%f9, %f8;
	mul.f32 	%f10, %f8, %f9;
	mul.f32 	%f11, %f9, 0f3F000000;
	neg.f32 	%f12, %f10;
	fma.rn.f32 	%f13, %f12, %f10, %f8;
	fma.rn.f32 	%f14, %f13, %f11, %f10;
	setp.eq.f32 	%p2, %f8, 0f00000000;
	selp.f32 	%f15, 0f00000000, %f14, %p2;
	selp.f32 	%f16, 0fBF800001, %f15, %p1;
	add.f32 	%f2, %f7, %f16;
	add.rz.f32 	%f17, %f2, %f6;
	mov.b32 	%r7, %f17;
	add.s32 	%r8, %r7, -1061158912;
	and.b32  	%r9, %r8, -8388608;
	mov.b32 	%r3, %f2;
	sub.s32 	%r10, %r3, %r9;
	mov.b32 	%f18, %r10;
	sub.s32 	%r11, 1082130432, %r9;
	mov.b32 	%f19, %r11;
	fma.rn.f32 	%f20, %f19, 0f3E800000, 0fBF800000;
	add.f32 	%f21, %f20, %f18;
	cvt.rn.f32.s32 	%f22, %r9;
	mul.f32 	%f23, %f22, 0f34000000;
	fma.rn.f32 	%f24, %f21, 0fBD39BF78, 0f3DD80012;
	fma.rn.f32 	%f25, %f24, %f21, 0fBE0778E0;
	fma.rn.f32 	%f26, %f25, %f21, 0f3E146475;
	fma.rn.f32 	%f27, %f26, %f21, 0fBE2A68DD;
	fma.rn.f32 	%f28, %f27, %f21, 0f3E4CAF9E;
	fma.rn.f32 	%f29, %f28, %f21, 0fBE800042;
	fma.rn.f32 	%f30, %f29, %f21, 0f3EAAAAE6;
	fma.rn.f32 	%f31, %f30, %f21, 0fBF000000;
	mul.f32 	%f32, %f21, %f31;
	fma.rn.f32 	%f33, %f32, %f21, %f21;
	fma.rn.f32 	%f39, %f23, 0f3F317218, %f33;
	setp.lt.u32 	%p3, %r3, 2139095040;
	@%p3 bra 	$L__BB2_2;
	setp.gt.s32 	%p4, %r3, -1082130432;
	fma.rn.f32 	%f34, %f2, 0f7F800000, 0f7F800000;
	selp.f32 	%f35, %f34, %f39, %p4;
	setp.eq.f32 	%p5, %f2, 0f00000000;
	selp.f32 	%f39, 0f80000000, %f35, %p5;
$L__BB2_2:
	setp.gt.u32 	%p6, %r2, 1258291200;
	cvta.to.global.u64 	%rd6, %rd1;
	add.f32 	%f36, %f39, 0f3F317218;
	selp.f32 	%f37, %f36, %f39, %p6;
	div.rn.f32 	%f38, %f37, %f1;
	add.s64 	%rd8, %rd6, %rd4;
	st.global.f32 	[%rd8], %f38;
	ret;

}


// ===== COMPILED SASS (sm_100) =====

	.target	sm_100

	.elftype	@"ET_EXEC"


//--------------------- .note.nv.tkinfo           --------------------------
	.section	.note.nv.tkinfo,"",@"SHT_NOTE"
	.sectionflags	@"SHF_NOTE_NV_TKINFO"
	.tkinfo
        /*0018*/ 	.word	0x00000002
        /*0030*/ 	.string	""
        /*0030*/ 	.string	"ptxas"
        /*0030*/ 	.string	"Cuda compilation tools, release 13.0, V13.0.88"
        /*0030*/ 	.string	"Build cuda_13.0.r13.0/compiler.36424714_0"
        /*0030*/ 	.string	"-arch sm_100 -m 64 "



//--------------------- .note.nv.cuinfo           --------------------------
	.section	.note.nv.cuinfo,"",@"SHT_NOTE"
	.sectionflags	@"SHF_NOTE_NV_CUINFO"
        /*0018*/ 	.short	0x0002
        /*001a*/ 	.short	0x0064
        /*001c*/ 	.short	0x0082
	.zero		2


//--------------------- .nv.info                  --------------------------
	.section	.nv.info,"",@"SHT_CUDA_INFO"
	.align	4


	//----- nvinfo : EIATTR_REGCOUNT
	.align		4
        /*0000*/ 	.byte	0x04, 0x2f
        /*0002*/ 	.short	(.L_1 - .L_0)
	.align		4
.L_0:
        /*0004*/ 	.word	index@(default_function_kernel)
        /*0008*/ 	.word	0x0000000c


	//----- nvinfo : EIATTR_FRAME_SIZE
	.align		4
.L_1:
        /*000c*/ 	.byte	0x04, 0x11
        /*000e*/ 	.short	(.L_3 - .L_2)
	.align		4
.L_2:
        /*0010*/ 	.word	index@(default_function_kernel)
        /*0014*/ 	.word	0x00000000


	//----- nvinfo : EIATTR_REGCOUNT
	.align		4
.L_3:
        /*0018*/ 	.byte	0x04, 0x2f
        /*001a*/ 	.short	(.L_5 - .L_4)
	.align		4
.L_4:
        /*001c*/ 	.word	index@(default_function_kernel_2)
        /*0020*/ 	.word	0x0000000c


	//----- nvinfo : EIATTR_FRAME_SIZE
	.align		4
.L_5:
        /*0024*/ 	.byte	0x04, 0x11
        /*0026*/ 	.short	(.L_7 - .L_6)
	.align		4
.L_6:
        /*0028*/ 	.word	index@(default_function_kernel_2)
        /*002c*/ 	.word	0x00000000


	//----- nvinfo : EIATTR_REGCOUNT
	.align		4
.L_7:
        /*0030*/ 	.byte	0x04, 0x2f
        /*0032*/ 	.short	(.L_9 - .L_8)
	.align		4
.L_8:
        /*0034*/ 	.word	index@(default_function_kernel_1)
        /*0038*/ 	.word	0x0000000f


	//----- nvinfo : EIATTR_FRAME_SIZE
	.align		4
.L_9:
        /*003c*/ 	.byte	0x04, 0x11
        /*003e*/ 	.short	(.L_11 - .L_10)
	.align		4
.L_10:
        /*0040*/ 	.word	index@($__internal_0_$__cuda_sm3x_div_rn_noftz_f32_slowpath)
        /*0044*/ 	.word	0x00000000


	//----- nvinfo : EIATTR_FRAME_SIZE
	.align		4
.L_11:
        /*0048*/ 	.byte	0x04, 0x11
        /*004a*/ 	.short	(.L_13 - .L_12)
	.align		4
.L_12:
        /*004c*/ 	.word	index@(default_function_kernel_1)
        /*0050*/ 	.word	0x00000000


	//----- nvinfo : EIATTR_MIN_STACK_SIZE
	.align		4
.L_13:
        /*0054*/ 	.byte	0x04, 0x12
        /*0056*/ 	.short	(.L_15 - .L_14)
	.align		4
.L_14:
        /*0058*/ 	.word	index@(default_function_kernel_1)
        /*005c*/ 	.word	0x00000000


	//----- nvinfo : EIATTR_MIN_STACK_SIZE
	.align		4
.L_15:
        /*0060*/ 	.byte	0x04, 0x12
        /*0062*/ 	.short	(.L_17 - .L_16)
	.align		4
.L_16:
        /*0064*/ 	.word	index@(default_function_kernel_2)
        /*0068*/ 	.word	0x00000000


	//----- nvinfo : EIATTR_MIN_STACK_SIZE
	.align		4
.L_17:
        /*006c*/ 	.byte	0x04, 0x12
        /*006e*/ 	.short	(.L_19 - .L_18)
	.align		4
.L_18:
        /*0070*/ 	.word	index@(default_function_kernel)
        /*0074*/ 	.word	0x00000000
.L_19:


//--------------------- .nv.compat                --------------------------
	.section	.nv.compat,"",@"SHT_CUDA_COMPAT_INFO"
	.align	4
        /*0000*/ 	.byte	0x02, 0x09, 0x00, 0x00, 0x02, 0x02, 0x01, 0x00, 0x02, 0x05, 0x05, 0x00, 0x03, 0x07, 0x01, 0x01
        /*0010*/ 	.byte	0x02, 0x03, 0x00, 0x00, 0x02, 0x06, 0x01, 0x00, 0x04, 0x0b, 0x08, 0x00, 0x01, 0x00, 0x00, 0x00
        /*0020*/ 	.byte	0x00, 0x00, 0x00, 0x00


//--------------------- .nv.info.default_function_kernel_1 --------------------------
	.section	.nv.info.default_function_kernel_1,"",@"SHT_CUDA_INFO"
	.sectionflags	@""
	.align	4


	//----- nvinfo : EIATTR_CUDA_API_VERSION
	.align		4
        /*0000*/ 	.byte	0x04, 0x37
        /*0002*/ 	.short	(.L_21 - .L_20)
.L_20:
        /*0004*/ 	.word	0x00000082


	//----- nvinfo : EIATTR_KPARAM_INFO
	.align		4
.L_21:
        /*0008*/ 	.byte	0x04, 0x17
        /*000a*/ 	.short	(.L_23 - .L_22)
.L_22:
        /*000c*/ 	.word	0x00000000
        /*0010*/ 	.short	0x0001
        /*0012*/ 	.short	0x0008
        /*0014*/ 	.byte	0x00, 0xf5, 0x21, 0x00


	//----- nvinfo : EIATTR_KPARAM_INFO
	.align		4
.L_23:
        /*0018*/ 	.byte	0x04, 0x17
        /*001a*/ 	.short	(.L_25 - .L_24)
.L_24:
        /*001c*/ 	.word	0x00000000
        /*0020*/ 	.short	0x0000
        /*0022*/ 	.short	0x0000
        /*0024*/ 	.byte	0x00, 0xf5, 0x21, 0x00


	//----- nvinfo : EIATTR_SPARSE_MMA_MASK
	.align		4
.L_25:
        /*0028*/ 	.byte	0x03, 0x50
        /*002a*/ 	.short	0x0000


	//----- nvinfo : EIATTR_MAXREG_COUNT
	.align		4
        /*002c*/ 	.byte	0x03, 0x1b
        /*002e*/ 	.short	0x00ff


	//----- nvinfo : EIATTR_MERCURY_ISA_VERSION
	.align		4
        /*0030*/ 	.byte	0x03, 0x5f
        /*0032*/ 	.short	0x0101


	//----- nvinfo : EIATTR_VRC_CTA_INIT_COUNT
	.align		4
        /*0034*/ 	.byte	0x02, 0x4a
	.zero		1
	.zero		1


	//----- nvinfo : EIATTR_EXIT_INSTR_OFFSETS
	.align		4
        /*0038*/ 	.byte	0x04, 0x1c
        /*003a*/ 	.short	(.L_27 - .L_26)


	//   ....[0]....
.L_26:
        /*003c*/ 	.word	0x00000430


	//----- nvinfo : EIATTR_MAX_THREADS
	.align		4
.L_27:
        /*0040*/ 	.byte	0x04, 0x05
        /*0042*/ 	.short	(.L_29 - .L_28)
.L_28:
        /*0044*/ 	.word	0x00000040
        /*0048*/ 	.word	0x00000001
        /*004c*/ 	.word	0x00000001


	//----- nvinfo : EIATTR_CRS_STACK_SIZE
	.align		4
.L_29:
        /*0050*/ 	.byte	0x04, 0x1e
        /*0052*/ 	.short	(.L_31 - .L_30)
.L_30:
        /*0054*/ 	.word	0x00000000


	//----- nvinfo : EIATTR_CBANK_PARAM_SIZE
	.align		4
.L_31:
        /*0058*/ 	.byte	0x03, 0x19
        /*005a*/ 	.short	0x0010


	//----- nvinfo : EIATTR_PARAM_CBANK
	.align		4
        /*005c*/ 	.byte	0x04, 0x0a
        /*005e*/ 	.short	(.L_33 - .L_32)
	.align		4
.L_32:
        /*0060*/ 	.word	index@(.nv.constant0.default_function_kernel_1)
        /*0064*/ 	.short	0x0380
        /*0066*/ 	.short	0x0010


	//----- nvinfo : EIATTR_SW_WAR
	.align		4
.L_33:
        /*0068*/ 	.byte	0x04, 0x36
        /*006a*/ 	.short	(.L_35 - .L_34)
.L_34:
        /*006c*/ 	.word	0x00000008
.L_35:


//--------------------- .nv.info.default_function_kernel_2 --------------------------
	.section	.nv.info.default_function_kernel_2,"",@"SHT_CUDA_INFO"
	.sectionflags	@""
	.align	4


	//----- nvinfo : EIATTR_CUDA_API_VERSION
	.align		4
        /*0000*/ 	.byte	0x04, 0x37
        /*0002*/ 	.short	(.L_37 - .L_36)
.L_36:
        /*0004*/ 	.word	0x00000082


	//----- nvinfo : EIATTR_KPARAM_INFO
	.align		4
.L_37:
        /*0008*/ 	.byte	0x04, 0x17
        /*000a*/ 	.short	(.L_39 - .L_38)
.L_38:
        /*000c*/ 	.word	0x00000000
        /*0010*/ 	.short	0x0001
        /*0012*/ 	.short	0x0008
        /*0014*/ 	.byte	0x00, 0xf5, 0x21, 0x00


	//----- nvinfo : EIATTR_KPARAM_INFO
	.align		4
.L_39:
        /*0018*/ 	.byte	0x04, 0x17
        /*001a*/ 	.short	(.L_41 - .L_40)
.L_40:
        /*001c*/ 	.word	0x00000000
        /*0020*/ 	.short	0x0000
        /*0022*/ 	.short	0x0000
        /*0024*/ 	.byte	0x00, 0xf5, 0x21, 0x00


	//----- nvinfo : EIATTR_SPARSE_MMA_MASK
	.align		4
.L_41:
        /*0028*/ 	.byte	0x03, 0x50
        /*002a*/ 	.short	0x0000


	//----- nvinfo : EIATTR_MAXREG_COUNT
	.align		4
        /*002c*/ 	.byte	0x03, 0x1b
        /*002e*/ 	.short	0x00ff


	//----- nvinfo : EIATTR_MERCURY_ISA_VERSION
	.align		4
        /*0030*/ 	.byte	0x03, 0x5f
        /*0032*/ 	.short	0x0101


	//----- nvinfo : EIATTR_VRC_CTA_INIT_COUNT
	.align		4
        /*0034*/ 	.byte	0x02, 0x4a
	.zero		1
	.zero		1


	//----- nvinfo : EIATTR_EXIT_INSTR_OFFSETS
	.align		4
        /*0038*/ 	.byte	0x04, 0x1c
        /*003a*/ 	.short	(.L_43 - .L_42)


	//   ....[0]....
.L_42:
        /*003c*/ 	.word	0x000000e0


	//----- nvinfo : EIATTR_MAX_THREADS
	.align		4
.L_43:
        /*0040*/ 	.byte	0x04, 0x05
        /*0042*/ 	.short	(.L_45 - .L_44)
.L_44:
        /*0044*/ 	.word	0x00000040
        /*0048*/ 	.word	0x00000001
        /*004c*/ 	.word	0x00000001


	//----- nvinfo : EIATTR_CBANK_PARAM_SIZE
	.align		4
.L_45:
        /*0050*/ 	.byte	0x03, 0x19
        /*0052*/ 	.short	0x0010


	//----- nvinfo : EIATTR_PARAM_CBANK
	.align		4
        /*0054*/ 	.byte	0x04, 0x0a
        /*0056*/ 	.short	(.L_47 - .L_46)
	.align		4
.L_46:
        /*0058*/ 	.word	index@(.nv.constant0.default_function_kernel_2)
        /*005c*/ 	.short	0x0380
        /*005e*/ 	.short	0x0010


	//----- nvinfo : EIATTR_SW_WAR
	.align		4
.L_47:
        /*0060*/ 	.byte	0x04, 0x36
        /*0062*/ 	.short	(.L_49 - .L_48)
.L_48:
        /*0064*/ 	.word	0x00000008
.L_49:


//--------------------- .nv.info.default_function_kernel --------------------------
	.section	.nv.info.default_function_kernel,"",@"SHT_CUDA_INFO"
	.sectionflags	@""
	.align	4


	//----- nvinfo : EIATTR_CUDA_API_VERSION
	.align		4
        /*0000*/ 	.byte	0x04, 0x37
        /*0002*/ 	.short	(.L_51 - .L_50)
.L_50:
        /*0004*/ 	.word	0x00000082


	//----- nvinfo : EIATTR_KPARAM_INFO
	.align		4
.L_51:
        /*0008*/ 	.byte	0x04, 0x17
        /*000a*/ 	.short	(.L_53 - .L_52)
.L_52:
        /*000c*/ 	.word	0x00000000
        /*0010*/ 	.short	0x0001
        /*0012*/ 	.short	0x0008
        /*0014*/ 	.byte	0x00, 0xf5, 0x21, 0x00


	//----- nvinfo : EIATTR_KPARAM_INFO
	.align		4
.L_53:
        /*0018*/ 	.byte	0x04, 0x17
        /*001a*/ 	.short	(.L_55 - .L_54)
.L_54:
        /*001c*/ 	.word	0x00000000
        /*0020*/ 	.short	0x0000
        /*0022*/ 	.short	0x0000
        /*0024*/ 	.byte	0x00, 0xf5, 0x21, 0x00


	//----- nvinfo : EIATTR_SPARSE_MMA_MASK
	.align		4
.L_55:
        /*0028*/ 	.byte	0x03, 0x50
        /*002a*/ 	.short	0x0000


	//----- nvinfo : EIATTR_MAXREG_COUNT
	.align		4
        /*002c*/ 	.byte	0x03, 0x1b
        /*002e*/ 	.short	0x00ff


	//----- nvinfo : EIATTR_MERCURY_ISA_VERSION
	.align		4
        /*0030*/ 	.byte	0x03, 0x5f
        /*0032*/ 	.short	0x0101


	//----- nvinfo : EIATTR_VRC_CTA_INIT_COUNT
	.align		4
        /*0034*/ 	.byte	0x02, 0x4a
	.zero		1
	.zero		1


	//----- nvinfo : EIATTR_EXIT_INSTR_OFFSETS
	.align		4
        /*0038*/ 	.byte	0x04, 0x1c
        /*003a*/ 	.short	(.L_57 - .L_56)


	//   ....[0]....
.L_56:
        /*003c*/ 	.word	0x00000310


	//----- nvinfo : EIATTR_MAX_THREADS
	.align		4
.L_57:
        /*0040*/ 	.byte	0x04, 0x05
        /*0042*/ 	.short	(.L_59 - .L_58)
.L_58:
        /*0044*/ 	.word	0x00000008
        /*0048*/ 	.word	0x00000001
        /*004c*/ 	.word	0x00000001


	//----- nvinfo : EIATTR_CBANK_PARAM_SIZE
	.align		4
.L_59:
        /*0050*/ 	.byte	0x03, 0x19
        /*0052*/ 	.short	0x0010


	//----- nvinfo : EIATTR_PARAM_CBANK
	.align		4
        /*0054*/ 	.byte	0x04, 0x0a
        /*0056*/ 	.short	(.L_61 - .L_60)
	.align		4
.L_60:
        /*0058*/ 	.word	index@(.nv.constant0.default_function_kernel)
        /*005c*/ 	.short	0x0380
        /*005e*/ 	.short	0x0010


	//----- nvinfo : EIATTR_SW_WAR
	.align		4
.L_61:
        /*0060*/ 	.byte	0x04, 0x36
        /*0062*/ 	.short	(.L_63 - .L_62)
.L_62:
        /*0064*/ 	.word	0x00000008
.L_63:


//--------------------- .nv.callgraph             --------------------------
	.section	.nv.callgraph,"",@"SHT_CUDA_CALLGRAPH"
	.align	4
	.sectionentsize	8
	.align		4
        /*0000*/ 	.word	0x00000000
	.align		4
        /*0004*/ 	.word	0xffffffff
	.align		4
        /*0008*/ 	.word	0x00000000
	.align		4
        /*000c*/ 	.word	0xfffffffe
	.align		4
        /*0010*/ 	.word	0x00000000
	.align		4
        /*0014*/ 	.word	0xfffffffd
	.align		4
        /*0018*/ 	.word	0x00000000
	.align		4
        /*001c*/ 	.word	0xfffffffc


//--------------------- .text.default_function_kernel_1 --------------------------
	.section	.text.default_function_kernel_1,"ax",@progbits
	.align	128
        .global         default_function_kernel_1
        .type           default_function_kernel_1,@function
        .size           default_function_kernel_1,(.L_x_16 - default_function_kernel_1)
        .other          default_function_kernel_1,@"STO_CUDA_ENTRY STV_DEFAULT"
default_function_kernel_1:
.text.default_function_kernel_1:
[----:B------:R-:W-:Y:S01]  /*0000*/  LDC R1, c[0x0][0x37c] ;  /* 0x0000df00ff017b82 */ /* 0x000fe20000000800 */
[----:B------:R-:W0:Y:S07]  /*0010*/  S2R R2, SR_TID.X ;  /* 0x0000000000027919 */ /* 0x000e2e0000002100 */
[----:B------:R-:W1:Y:S01]  /*0020*/  S2UR UR4, SR_CTAID.X ;  /* 0x00000000000479c3 */ /* 0x000e620000002500 */
[----:B------:R-:W2:Y:S07]  /*0030*/  LDCU.64 UR6, c[0x0][0x358] ;  /* 0x00006b00ff0677ac */ /* 0x000eae0008000a00 */
[----:B------:R-:W3:Y:S01]  /*0040*/  LDC.64 R4, c[0x0][0x388] ;  /* 0x0000e200ff047b82 */ /* 0x000ee20000000a00 */
[----:B-1----:R-:W-:-:S06]  /*0050*/  USHF.L.U32 UR4, UR4, 0x6, URZ ;  /* 0x0000000604047899 */ /* 0x002fcc00080006ff */
[----:B0-----:R-:W-:-:S05]  /*0060*/  LOP3.LUT R2, R2, UR4, RZ, 0xfc, !PT ;  /* 0x0000000402027c12 */ /* 0x001fca000f8efcff */
[----:B---3--:R-:W-:-:S06]  /*0070*/  IMAD.WIDE.U32 R4, R2, 0x4, R4 ;  /* 0x0000000402047825 */ /* 0x008fcc00078e0004 */
[----:B--2---:R-:W2:Y:S01]  /*0080*/  LDG.E.CONSTANT R5, desc[UR6][R4.64] ;  /* 0x0000000604057981 */ /* 0x004ea2000c1e9900 */
[----:B------:R-:W-:Y:S01]  /*0090*/  IMAD.MOV.U32 R9, RZ, RZ, 0x3e800000 ;  /* 0x3e800000ff097424 */ /* 0x000fe200078e00ff */
[----:B------:R-:W-:Y:S01]  /*00a0*/  BSSY.RECONVERGENT B0, `(.L_x_0) ;  /* 0x0000035000007945 */ /* 0x000fe20003800200 */
[----:B--2---:R-:W-:-:S04]  /*00b0*/  FFMA R3, R5, R5, -1 ;  /* 0xbf80000005037423 */ /* 0x004fc80000000005 */
[----:B------:R-:W0:Y:S01]  /*00c0*/  MUFU.RSQ R0, R3 ;  /* 0x0000000300007308 */ /* 0x000e220000001400 */
[C---:B------:R-:W-:Y:S01]  /*00d0*/  FSETP.NEU.AND P1, PT, R3.reuse, RZ, PT ;  /* 0x000000ff0300720b */ /* 0x040fe20003f2d000 */
[----:B0-----:R-:W-:Y:S01]  /*00e0*/  FMUL R6, R3, R0 ;  /* 0x0000000003067220 */ /* 0x001fe20000400000 */
[----:B------:R-:W-:Y:S01]  /*00f0*/  FMUL R7, R0, 0.5 ;  /* 0x3f00000000077820 */ /* 0x000fe20000400000 */
[----:B------:R-:W-:Y:S02]  /*0100*/  FADD R0, R5, -1 ;  /* 0xbf80000005007421 */ /* 0x000fe40000000000 */
[----:B------:R-:W-:-:S03]  /*0110*/  FFMA R8, -R6, R6, R3 ;  /* 0x0000000606087223 */ /* 0x000fc60000000103 */
[----:B------:R-:W-:Y:S01]  /*0120*/  ISETP.GT.U32.AND P0, PT, R0, 0x4b000000, PT ;  /* 0x4b0000000000780c */ /* 0x000fe20003f04070 */
[----:B------:R-:W-:Y:S01]  /*0130*/  FFMA R7, R7, R8, R6 ;  /* 0x0000000807077223 */ /* 0x000fe20000000006 */
[----:B------:R-:W-:-:S04]  /*0140*/  IMAD.MOV.U32 R6, RZ, RZ, 0x3d39bf78 ;  /* 0x3d39bf78ff067424 */ /* 0x000fc800078e00ff */
[----:B------:R-:W-:-:S04]  /*0150*/  FSEL R7, R7, RZ, P1 ;  /* 0x000000ff07077208 */ /* 0x000fc80000800000 */
[----:B------:R-:W-:-:S05]  /*0160*/  FSEL R7, R7, -1.0000001192092895508, !P0 ;  /* 0xbf80000107077808 */ /* 0x000fca0004000000 */
[----:B------:R-:W-:-:S04]  /*0170*/  FADD R7, R0, R7 ;  /* 0x0000000700077221 */ /* 0x000fc80000000000 */
[C---:B------:R-:W-:Y:S01]  /*0180*/  FADD.RZ R0, R7.reuse, 1 ;  /* 0x3f80000007007421 */ /* 0x040fe2000000c000 */
[----:B------:R-:W-:-:S03]  /*0190*/  ISETP.GE.U32.AND P1, PT, R7, 0x7f800000, PT ;  /* 0x7f8000000700780c */ /* 0x000fc60003f26070 */
[----:B------:R-:W-:Y:S01]  /*01a0*/  VIADD R0, R0, 0xc0c00000 ;  /* 0xc0c0000000007836 */ /* 0x000fe20000000000 */
[----:B------:R-:W-:-:S04]  /*01b0*/  ISETP.GT.AND P2, PT, R7, -0x40800000, P1 ;  /* 0xbf8000000700780c */ /* 0x000fc80000f44270 */
[----:B------:R-:W-:-:S04]  /*01c0*/  LOP3.LUT R0, R0, 0xff800000, RZ, 0xc0, !PT ;  /* 0xff80000000007812 */ /* 0x000fc800078ec0ff */
[----:B------:R-:W-:Y:S01]  /*01d0*/  IADD3 R4, PT, PT, -R0, 0x40800000, RZ ;  /* 0x4080000000047810 */ /* 0x000fe20007ffe1ff */
[----:B------:R-:W-:Y:S01]  /*01e0*/  IMAD.IADD R3, R7, 0x1, -R0 ;  /* 0x0000000107037824 */ /* 0x000fe200078e0a00 */
[----:B------:R-:W-:-:S03]  /*01f0*/  I2FP.F32.S32 R0, R0 ;  /* 0x0000000000007245 */ /* 0x000fc60000201400 */
[----:B------:R-:W-:Y:S02]  /*0200*/  FFMA R4, R4, R9, -1 ;  /* 0xbf80000004047423 */ /* 0x000fe40000000009 */
[----:B------:R-:W-:Y:S02]  /*0210*/  FMUL R0, R0, 1.1920928955078125e-07 ;  /* 0x3400000000007820 */ /* 0x000fe40000400000 */
[----:B------:R-:W-:-:S04]  /*0220*/  FADD R3, R3, R4 ;  /* 0x0000000403037221 */ /* 0x000fc80000000000 */
[----:B------:R-:W-:Y:S01]  /*0230*/  FFMA R4, R3, -R6, 0.10546888411045074463 ;  /* 0x3dd8001203047423 */ /* 0x000fe20000000806 */
[----:B------:R-:W-:-:S03]  /*0240*/  @P1 MOV R6, 0x7f800000 ;  /* 0x7f80000000061802 */ /* 0x000fc60000000f00 */
[----:B------:R-:W-:-:S04]  /*0250*/  FFMA R4, R3, R4, -0.13229703903198242188 ;  /* 0xbe0778e003047423 */ /* 0x000fc80000000004 */
[----:B------:R-:W-:-:S04]  /*0260*/  FFMA R4, R3, R4, 0.14491446316242218018 ;  /* 0x3e14647503047423 */ /* 0x000fc80000000004 */
[----:B------:R-:W-:-:S04]  /*0270*/  FFMA R4, R3, R4, -0.16641564667224884033 ;  /* 0xbe2a68dd03047423 */ /* 0x000fc80000000004 */
[----:B------:R-:W-:-:S04]  /*0280*/  FFMA R4, R3, R4, 0.19988867640495300293 ;  /* 0x3e4caf9e03047423 */ /* 0x000fc80000000004 */
[----:B------:R-:W-:-:S04]  /*0290*/  FFMA R4, R3, R4, -0.25000196695327758789 ;  /* 0xbe80004203047423 */ /* 0x000fc80000000004 */
[----:B------:R-:W-:-:S04]  /*02a0*/  FFMA R4, R3, R4, 0.33333510160446166992 ;  /* 0x3eaaaae603047423 */ /* 0x000fc80000000004 */
[----:B------:R-:W-:-:S04]  /*02b0*/  FFMA R4, R3, R4, -0.5 ;  /* 0xbf00000003047423 */ /* 0x000fc80000000004 */
[----:B------:R-:W-:-:S04]  /*02c0*/  FMUL R4, R3, R4 ;  /* 0x0000000403047220 */ /* 0x000fc80000400000 */
[----:B------:R-:W-:Y:S02]  /*02d0*/  FFMA R3, R3, R4, R3 ;  /* 0x0000000403037223 */ /* 0x000fe40000000003 */
[----:B------:R-:W0:Y:S02]  /*02e0*/  MUFU.RCP R4, R5 ;  /* 0x0000000500047308 */ /* 0x000e240000001000 */
[----:B------:R-:W-:Y:S01]  /*02f0*/  FFMA R0, R0, 0.69314718246459960938, R3 ;  /* 0x3f31721800007823 */ /* 0x000fe20000000003 */
[C---:B------:R-:W-:Y:S01]  /*0300*/  @P2 FFMA R0, R7.reuse, R6, +INF ;  /* 0x7f80000007002423 */ /* 0x040fe20000000006 */
[----:B------:R-:W-:-:S04]  /*0310*/  @P1 FSETP.NEU.AND P2, PT, R7, RZ, PT ;  /* 0x000000ff0700120b */ /* 0x000fc80003f4d000 */
[----:B------:R-:W-:-:S05]  /*0320*/  @P1 FSEL R0, R0, -RZ, P2 ;  /* 0x800000ff00001208 */ /* 0x000fca0001000000 */
[----:B------:R-:W-:-:S04]  /*0330*/  @P0 FADD R0, R0, 0.69314718246459960938 ;  /* 0x3f31721800000421 */ /* 0x000fc80000000000 */
[----:B------:R-:W1:Y:S01]  /*0340*/  FCHK P0, R0, R5 ;  /* 0x0000000500007302 */ /* 0x000e620000000000 */
[----:B0-----:R-:W-:-:S04]  /*0350*/  FFMA R3, -R5, R4, 1 ;  /* 0x3f80000005037423 */ /* 0x001fc80000000104 */
[----:B------:R-:W-:-:S04]  /*0360*/  FFMA R3, R4, R3, R4 ;  /* 0x0000000304037223 */ /* 0x000fc80000000004 */
[----:B------:R-:W-:-:S04]  /*0370*/  FFMA R4, R0, R3, RZ ;  /* 0x0000000300047223 */ /* 0x000fc800000000ff */
[----:B------:R-:W-:-:S04]  /*0380*/  FFMA R6, -R5, R4, R0 ;  /* 0x0000000405067223 */ /* 0x000fc80000000100 */
[----:B------:R-:W-:Y:S01]  /*0390*/  FFMA R7, R3, R6, R4 ;  /* 0x0000000603077223 */ /* 0x000fe20000000004 */
[----:B-1----:R-:W-:Y:S06]  /*03a0*/  @!P0 BRA `(.L_x_1) ;  /* 0x0000000000108947 */ /* 0x002fec0003800000 */
[----:B------:R-:W-:Y:S01]  /*03b0*/  IMAD.MOV.U32 R3, RZ, RZ, R0 ;  /* 0x000000ffff037224 */ /* 0x000fe200078e0000 */
[----:B------:R-:W-:-:S07]  /*03c0*/  MOV R4, 0x3e0 ;  /* 0x000003e000047802 */ /* 0x000fce0000000f00 */
[----:B------:R-:W-:Y:S05]  /*03d0*/  CALL.REL.NOINC `($__internal_0_$__cuda_sm3x_div_rn_noftz_f32_slowpath) ;  /* 0x0000000000187944 */ /* 0x000fea0003c00000 */
[----:B------:R-:W-:-:S07]  /*03e0*/  IMAD.MOV.U32 R7, RZ, RZ, R0 ;  /* 0x000000ffff077224 */ /* 0x000fce00078e0000 */
.L_x_1:
[----:B------:R-:W-:Y:S05]  /*03f0*/  BSYNC.RECONVERGENT B0 ;  /* 0x0000000000007941 */ /* 0x000fea0003800200 */
.L_x_0:
[----:B------:R-:W0:Y:S02]  /*0400*/  LDC.64 R4, c[0x0][0x380] ;  /* 0x0000e000ff047b82 */ /* 0x000e240000000a00 */
[----:B0-----:R-:W-:-:S05]  /*0410*/  IMAD.WIDE.U32 R2, R2, 0x4, R4 ;  /* 0x0000000402027825 */ /* 0x001fca00078e0004 */
[----:B------:R-:W-:Y:S01]  /*0420*/  STG.E desc[UR6][R2.64], R7 ;  /* 0x0000000702007986 */ /* 0x000fe2000c101906 */
[----:B------:R-:W-:Y:S05]  /*0430*/  EXIT ;  /* 0x000000000000794d */ /* 0x000fea0003800000 */
        .weak           $__internal_0_$__cuda_sm3x_div_rn_noftz_f32_slowpath
        .type           $__internal_0_$__cuda_sm3x_div_rn_noftz_f32_slowpath,@function
        .size           $__internal_0_$__cuda_sm3x_div_rn_noftz_f32_slowpath,(.L_x_16 - $__internal_0_$__cuda_sm3x_div_rn_noftz_f32_slowpath)
$__internal_0_$__cuda_sm3x_div_rn_noftz_f32_slowpath:
[----:B------:R-:W-:Y:S01]  /*0440*/  SHF.R.U32.HI R6, RZ, 0x17, R5 ;  /* 0x00000017ff067819 */ /* 0x000fe20000011605 */
[----:B------:R-:W-:Y:S01]  /*0450*/  BSSY.RECONVERGENT B1, `(.L_x_2) ;  /* 0x0000063000017945 */ /* 0x000fe20003800200 */
[----:B------:R-:W-:Y:S02]  /*0460*/  SHF.R.U32.HI R0, RZ, 0x17, R3 ;  /* 0x00000017ff007819 */ /* 0x000fe40000011603 */
[----:B------:R-:W-:Y:S02]  /*0470*/  LOP3.LUT R6, R6, 0xff, RZ, 0xc0, !PT ;  /* 0x000000ff06067812 */ /* 0x000fe400078ec0ff */
[----:B------:R-:W-:-:S03]  /*0480*/  LOP3.LUT R10, R0, 0xff, RZ, 0xc0, !PT ;  /* 0x000000ff000a7812 */ /* 0x000fc600078ec0ff */
[----:B------:R-:W-:Y:S01]  /*0490*/  VIADD R8, R6, 0xffffffff ;  /* 0xffffffff06087836 */ /* 0x000fe20000000000 */
[----:B------:R-:W-:-:S04]  /*04a0*/  IADD3 R9, PT, PT, R10, -0x1, RZ ;  /* 0xffffffff0a097810 */ /* 0x000fc80007ffe0ff */
[----:B------:R-:W-:-:S04]  /*04b0*/  ISETP.GT.U32.AND P0, PT, R8, 0xfd, PT ;  /* 0x000000fd0800780c */ /* 0x000fc80003f04070 */
[----:B------:R-:W-:-:S13]  /*04c0*/  ISETP.GT.U32.OR P0, PT, R9, 0xfd, P0 ;  /* 0x000000fd0900780c */ /* 0x000fda0000704470 */
[----:B------:R-:W-:Y:S01]  /*04d0*/  @!P0 IMAD.MOV.U32 R7, RZ, RZ, RZ ;  /* 0x000000ffff078224 */ /* 0x000fe200078e00ff */
[----:B------:R-:W-:Y:S06]  /*04e0*/  @!P0 BRA `(.L_x_3) ;  /* 0x0000000000608947 */ /* 0x000fec0003800000 */
[----:B------:R-:W-:Y:S01]  /*04f0*/  FSETP.GTU.FTZ.AND P0, PT, |R3|, +INF , PT ;  /* 0x7f8000000300780b */ /* 0x000fe20003f1c200 */
[----:B------:R-:W-:Y:S01]  /*0500*/  IMAD.MOV.U32 R0, RZ, RZ, R5 ;  /* 0x000000ffff007224 */ /* 0x000fe200078e0005 */
[----:B------:R-:W-:-:S04]  /*0510*/  FSETP.GTU.FTZ.AND P1, PT, |R5|, +INF , PT ;  /* 0x7f8000000500780b */ /* 0x000fc80003f3c200 */
[----:B------:R-:W-:-:S13]  /*0520*/  PLOP3.LUT P0, PT, P0, P1, PT, 0xf8, 0x8f ;  /* 0x00000000008f781c */ /* 0x000fda0000703f70 */
[----:B------:R-:W-:Y:S05]  /*0530*/  @P0 BRA `(.L_x_4) ;  /* 0x00000004004c0947 */ /* 0x000fea0003800000 */
[----:B------:R-:W-:-:S13]  /*0540*/  LOP3.LUT P0, RZ, R5, 0x7fffffff, R3, 0xc8, !PT ;  /* 0x7fffffff05ff7812 */ /* 0x000fda000780c803 */
[----:B------:R-:W-:Y:S05]  /*0550*/  @!P0 BRA `(.L_x_5) ;  /* 0x00000004003c8947 */ /* 0x000fea0003800000 */
[C---:B------:R-:W-:Y:S02]  /*0560*/  FSETP.NEU.FTZ.AND P2, PT, |R3|.reuse, +INF , PT ;  /* 0x7f8000000300780b */ /* 0x040fe40003f5d200 */
[----:B------:R-:W-:Y:S02]  /*0570*/  FSETP.NEU.FTZ.AND P1, PT, |R0|, +INF , PT ;  /* 0x7f8000000000780b */ /* 0x000fe40003f3d200 */
[----:B------:R-:W-:-:S11]  /*0580*/  FSETP.NEU.FTZ.AND P0, PT, |R3|, +INF , PT ;  /* 0x7f8000000300780b */ /* 0x000fd60003f1d200 */
[----:B------:R-:W-:Y:S05]  /*0590*/  @!P1 BRA !P2, `(.L_x_5) ;  /* 0x00000004002c9947 */ /* 0x000fea0005000000 */
[----:B------:R-:W-:-:S04]  /*05a0*/  LOP3.LUT P2, RZ, R3, 0x7fffffff, RZ, 0xc0, !PT ;  /* 0x7fffffff03ff7812 */ /* 0x000fc8000784c0ff */
[----:B------:R-:W-:-:S13]  /*05b0*/  PLOP3.LUT P1, PT, P1, P2, PT, 0x2f, 0xf2 ;  /* 0x0000000000f2781c */ /* 0x000fda0000f24577 */
[----:B------:R-:W-:Y:S05]  /*05c0*/  @P1 BRA `(.L_x_6) ;  /* 0x0000000400181947 */ /* 0x000fea0003800000 */
[----:B------:R-:W-:-:S04]  /*05d0*/  LOP3.LUT P1, RZ, R5, 0x7fffffff, RZ, 0xc0, !PT ;  /* 0x7fffffff05ff7812 */ /* 0x000fc8000782c0ff */
[----:B------:R-:W-:-:S13]  /*05e0*/  PLOP3.LUT P0, PT, P0, P1, PT, 0x2f, 0xf2 ;  /* 0x0000000000f2781c */ /* 0x000fda0000702577 */
[----:B------:R-:W-:Y:S05]  /*05f0*/  @P0 BRA `(.L_x_7) ;  /* 0x0000000400000947 */ /* 0x000fea0003800000 */
[----:B------:R-:W-:Y:S02]  /*0600*/  ISETP.GE.AND P0, PT, R9, RZ, PT ;  /* 0x000000ff0900720c */ /* 0x000fe40003f06270 */
[----:B------:R-:W-:-:S11]  /*0610*/  ISETP.GE.AND P1, PT, R8, RZ, PT ;  /* 0x000000ff0800720c */ /* 0x000fd60003f26270 */
[----:B------:R-:W-:Y:S01]  /*0620*/  @P0 IMAD.MOV.U32 R7, RZ, RZ, RZ ;  /* 0x000000ffff070224 */ /* 0x000fe200078e00ff */
[----:B------:R-:W-:Y:S01]  /*0630*/  @!P0 MOV R7, 0xffffffc0 ;  /* 0xffffffc000078802 */ /* 0x000fe20000000f00 */
[----:B------:R-:W-:Y:S01]  /*0640*/  @!P0 FFMA R3, R3, 1.84467440737095516160e+19, RZ ;  /* 0x5f80000003038823 */ /* 0x000fe200000000ff */
[----:B------:R-:W-:-:S03]  /*0650*/  @!P1 FFMA R5, R0, 1.84467440737095516160e+19, RZ ;  /* 0x5f80000000059823 */ /* 0x000fc600000000ff */
[----:B------:R-:W-:-:S07]  /*0660*/  @!P1 VIADD R7, R7, 0x40 ;  /* 0x0000004007079836 */ /* 0x000fce0000000000 */
.L_x_3:
[----:B------:R-:W-:Y:S01]  /*0670*/  LEA R0, R6, 0xc0800000, 0x17 ;  /* 0xc080000006007811 */ /* 0x000fe200078eb8ff */
[----:B------:R-:W-:Y:S04]  /*0680*/  BSSY.RECONVERGENT B2, `(.L_x_8) ;  /* 0x0000036000027945 */ /* 0x000fe80003800200 */
[----:B------:R-:W-:Y:S02]  /*0690*/  IMAD.IADD R8, R5, 0x1, -R0 ;  /* 0x0000000105087824 */ /* 0x000fe400078e0a00 */
[----:B------:R-:W-:Y:S02]  /*06a0*/  VIADD R5, R10, 0xffffff81 ;  /* 0xffffff810a057836 */ /* 0x000fe40000000000 */
[----:B------:R-:W0:Y:S01]  /*06b0*/  MUFU.RCP R9, R8 ;  /* 0x0000000800097308 */ /* 0x000e220000001000 */
[----:B------:R-:W-:Y:S01]  /*06c0*/  FADD.FTZ R11, -R8, -RZ ;  /* 0x800000ff080b7221 */ /* 0x000fe20000010100 */
[C---:B------:R-:W-:Y:S01]  /*06d0*/  IMAD R0, R5.reuse, -0x800000, R3 ;  /* 0xff80000005007824 */ /* 0x040fe200078e0203 */
[----:B------:R-:W-:-:S04]  /*06e0*/  IADD3 R6, PT, PT, R5, 0x7f, -R6 ;  /* 0x0000007f05067810 */ /* 0x000fc80007ffe806 */
[----:B------:R-:W-:Y:S01]  /*06f0*/  IADD3 R6, PT, PT, R6, R7, RZ ;  /* 0x0000000706067210 */ /* 0x000fe20007ffe0ff */
[----:B0-----:R-:W-:-:S04]  /*0700*/  FFMA R10, R9, R11, 1 ;  /* 0x3f800000090a7423 */ /* 0x001fc8000000000b */
[----:B------:R-:W-:-:S04]  /*0710*/  FFMA R12, R9, R10, R9 ;  /* 0x0000000a090c7223 */ /* 0x000fc80000000009 */
[----:B------:R-:W-:-:S04]  /*0720*/  FFMA R3, R0, R12, RZ ;  /* 0x0000000c00037223 */ /* 0x000fc800000000ff */
[----:B------:R-:W-:-:S04]  /*0730*/  FFMA R10, R11, R3, R0 ;  /* 0x000000030b0a7223 */ /* 0x000fc80000000000 */
[----:B------:R-:W-:-:S04]  /*0740*/  FFMA R9, R12, R10, R3 ;  /* 0x0000000a0c097223 */ /* 0x000fc80000000003 */
[----:B------:R-:W-:-:S04]  /*0750*/  FFMA R10, R11, R9, R0 ;  /* 0x000000090b0a7223 */ /* 0x000fc80000000000 */
[----:B------:R-:W-:-:S05]  /*0760*/  FFMA R0, R12, R10, R9 ;  /* 0x0000000a0c007223 */ /* 0x000fca0000000009 */
[----:B------:R-:W-:-:S04]  /*0770*/  SHF.R.U32.HI R3, RZ, 0x17, R0 ;  /* 0x00000017ff037819 */ /* 0x000fc80000011600 */
[----:B------:R-:W-:-:S05]  /*0780*/  LOP3.LUT R3, R3, 0xff, RZ, 0xc0, !PT ;  /* 0x000000ff03037812 */ /* 0x000fca00078ec0ff */
[----:B------:R-:W-:-:S04]  /*0790*/  IMAD.IADD R7, R3, 0x1, R6 ;  /* 0x0000000103077824 */ /* 0x000fc800078e0206 */
[----:B------:R-:W-:-:S05]  /*07a0*/  VIADD R3, R7, 0xffffffff ;  /* 0xffffffff07037836 */ /* 0x000fca0000000000 */
[----:B------:R-:W-:-:S13]  /*07b0*/  ISETP.GE.U32.AND P0, PT, R3, 0xfe, PT ;  /* 0x000000fe0300780c */ /* 0x000fda0003f06070 */
[----:B------:R-:W-:Y:S05]  /*07c0*/  @!P0 BRA `(.L_x_9) ;  /* 0x0000000000808947 */ /* 0x000fea0003800000 */
[----:B------:R-:W-:-:S13]  /*07d0*/  ISETP.GT.AND P0, PT, R7, 0xfe, PT ;  /* 0x000000fe0700780c */ /* 0x000fda0003f04270 */
[----:B------:R-:W-:Y:S05]  /*07e0*/  @P0 BRA `(.L_x_10) ;  /* 0x00000000006c0947 */ /* 0x000fea0003800000 */
[----:B------:R-:W-:-:S13]  /*07f0*/  ISETP.GE.AND P0, PT, R7, 0x1, PT ;  /* 0x000000010700780c */ /* 0x000fda0003f06270 */
[----:B------:R-:W-:Y:S05]  /*0800*/  @P0 BRA `(.L_x_11) ;  /* 0x0000000000740947 */ /* 0x000fea0003800000 */
[----:B------:R-:W-:Y:S02]  /*0810*/  ISETP.GE.AND P0, PT, R7, -0x18, PT ;  /* 0xffffffe80700780c */ /* 0x000fe40003f06270 */
[----:B------:R-:W-:-:S11]  /*0820*/  LOP3.LUT R0, R0, 0x80000000, RZ, 0xc0, !PT ;  /* 0x8000000000007812 */ /* 0x000fd600078ec0ff */
[----:B------:R-:W-:Y:S05]  /*0830*/  @!P0 BRA `(.L_x_11) ;  /* 0x0000000000688947 */ /* 0x000fea0003800000 */
[CCC-:B------:R-:W-:Y:S01]  /*0840*/  FFMA.RZ R3, R12.reuse, R10.reuse, R9.reuse ;  /* 0x0000000a0c037223 */ /* 0x1c0fe2000000c009 */
[C---:B------:R-:W-:Y:S01]  /*0850*/  IADD3 R8, PT, PT, R7.reuse, 0x20, RZ ;  /* 0x0000002007087810 */ /* 0x040fe20007ffe0ff */
[CCC-:B------:R-:W-:Y:S01]  /*0860*/  FFMA.RM R6, R12.reuse, R10.reuse, R9.reuse ;  /* 0x0000000a0c067223 */ /* 0x1c0fe20000004009 */
[----:B------:R-:W-:Y:S02]  /*0870*/  ISETP.NE.AND P2, PT, R7, RZ, PT ;  /* 0x000000ff0700720c */ /* 0x000fe40003f45270 */
[----:B------:R-:W-:Y:S01]  /*0880*/  LOP3.LUT R5, R3, 0x7fffff, RZ, 0xc0, !PT ;  /* 0x007fffff03057812 */ /* 0x000fe200078ec0ff */
[----:B------:R-:W-:Y:S01]  /*0890*/  FFMA.RP R3, R12, R10, R9 ;  /* 0x0000000a0c037223 */ /* 0x000fe20000008009 */
[----:B------:R-:W-:Y:S01]  /*08a0*/  ISETP.NE.AND P1, PT, R7, RZ, PT ;  /* 0x000000ff0700720c */ /* 0x000fe20003f25270 */
[----:B------:R-:W-:Y:S01]  /*08b0*/  IMAD.MOV R7, RZ, RZ, -R7 ;  /* 0x000000ffff077224 */ /* 0x000fe200078e0a07 */
[----:B------:R-:W-:Y:S02]  /*08c0*/  LOP3.LUT R5, R5, 0x800000, RZ, 0xfc, !PT ;  /* 0x0080000005057812 */ /* 0x000fe400078efcff */
[----:B------:R-:W-:-:S02]  /*08d0*/  FSETP.NEU.FTZ.AND P0, PT, R3, R6, PT ;  /* 0x000000060300720b */ /* 0x000fc40003f1d000 */
[----:B------:R-:W-:Y:S02]  /*08e0*/  SHF.L.U32 R8, R5, R8, RZ ;  /* 0x0000000805087219 */ /* 0x000fe400000006ff */
[----:B------:R-:W-:Y:S02]  /*08f0*/  SEL R6, R7, RZ, P2 ;  /* 0x000000ff07067207 */ /* 0x000fe40001000000 */
[----:B------:R-:W-:Y:S02]  /*0900*/  ISETP.NE.AND P1, PT, R8, RZ, P1 ;  /* 0x000000ff0800720c */ /* 0x000fe40000f25270 */
[----:B------:R-:W-:Y:S02]  /*0910*/  SHF.R.U32.HI R6, RZ, R6, R5 ;  /* 0x00000006ff067219 */ /* 0x000fe40000011605 */
[----:B------:R-:W-:Y:S02]  /*0920*/  PLOP3.LUT P0, PT, P0, P1, PT, 0xf8, 0x8f ;  /* 0x00000000008f781c */ /* 0x000fe40000703f70 */
[----:B------:R-:W-:-:S02]  /*0930*/  SHF.R.U32.HI R8, RZ, 0x1, R6 ;  /* 0x00000001ff087819 */ /* 0x000fc40000011606 */
[----:B------:R-:W-:-:S04]  /*0940*/  SEL R3, RZ, 0x1, !P0 ;  /* 0x00000001ff037807 */ /* 0x000fc80004000000 */
[----:B------:R-:W-:-:S04]  /*0950*/  LOP3.LUT R3, R3, 0x1, R8, 0xf8, !PT ;  /* 0x0000000103037812 */ /* 0x000fc800078ef808 */
[----:B------:R-:W-:-:S05]  /*0960*/  LOP3.LUT R3, R3, R6, RZ, 0xc0, !PT ;  /* 0x0000000603037212 */ /* 0x000fca00078ec0ff */
[----:B------:R-:W-:-:S05]  /*0970*/  IMAD.IADD R3, R8, 0x1, R3 ;  /* 0x0000000108037824 */ /* 0x000fca00078e0203 */
[----:B------:R-:W-:Y:S01]  /*0980*/  LOP3.LUT R0, R3, R0, RZ, 0xfc, !PT ;  /* 0x0000000003007212 */ /* 0x000fe200078efcff */
[----:B------:R-:W-:Y:S06]  /*0990*/  BRA `(.L_x_11) ;  /* 0x0000000000107947 */ /* 0x000fec0003800000 */
.L_x_10:
[----:B------:R-:W-:-:S04]  /*09a0*/  LOP3.LUT R0, R0, 0x80000000, RZ, 0xc0, !PT ;  /* 0x8000000000007812 */ /* 0x000fc800078ec0ff */
[----:B------:R-:W-:Y:S01]  /*09b0*/  LOP3.LUT R0, R0, 0x7f800000, RZ, 0xfc, !PT ;  /* 0x7f80000000007812 */ /* 0x000fe200078efcff */
[----:B------:R-:W-:Y:S06]  /*09c0*/  BRA `(.L_x_11) ;  /* 0x0000000000047947 */ /* 0x000fec0003800000 */
.L_x_9:
[----:B------:R-:W-:-:S07]  /*09d0*/  LEA R0, R6, R0, 0x17 ;  /* 0x0000000006007211 */ /* 0x000fce00078eb8ff */
.L_x_11:
[----:B------:R-:W-:Y:S05]  /*09e0*/  BSYNC.RECONVERGENT B2 ;  /* 0x0000000000027941 */ /* 0x000fea0003800200 */
.L_x_8:
[----:B------:R-:W-:Y:S05]  /*09f0*/  BRA `(.L_x_12) ;  /* 0x0000000000207947 */ /* 0x000fea0003800000 */
.L_x_7:
[----:B------:R-:W-:-:S04]  /*0a00*/  LOP3.LUT R0, R5, 0x80000000, R3, 0x48, !PT ;  /* 0x8000000005007812 */ /* 0x000fc800078e4803 */
[----:B------:R-:W-:Y:S01]  /*0a10*/  LOP3.LUT R0, R0, 0x7f800000, RZ, 0xfc, !PT ;  /* 0x7f80000000007812 */ /* 0x000fe200078efcff */
[----:B------:R-:W-:Y:S06]  /*0a20*/  BRA `(.L_x_12) ;  /* 0x0000000000147947 */ /* 0x000fec0003800000 */
.L_x_6:
[----:B------:R-:W-:Y:S01]  /*0a30*/  LOP3.LUT R0, R5, 0x80000000, R3, 0x48, !PT ;  /* 0x8000000005007812 */ /* 0x000fe200078e4803 */
[----:B------:R-:W-:Y:S06]  /*0a40*/  BRA `(.L_x_12) ;  /* 0x00000000000c7947 */ /* 0x000fec0003800000 */
.L_x_5:
[----:B------:R-:W0:Y:S01]  /*0a50*/  MUFU.RSQ R0, -QNAN ;  /* 0xffc0000000007908 */ /* 0x000e220000001400 */
[----:B------:R-:W-:Y:S05]  /*0a60*/  BRA `(.L_x_12) ;  /* 0x0000000000047947 */ /* 0x000fea0003800000 */
.L_x_4:
[----:B------:R-:W-:-:S07]  /*0a70*/  FADD.FTZ R0, R3, R0 ;  /* 0x0000000003007221 */ /* 0x000fce0000010000 */
.L_x_12:
[----:B------:R-:W-:Y:S05]  /*0a80*/  BSYNC.RECONVERGENT B1 ;  /* 0x0000000000017941 */ /* 0x000fea0003800200 */
.L_x_2:
[----:B------:R-:W-:-:S04]  /*0a90*/  IMAD.MOV.U32 R5, RZ, RZ, 0x0 ;  /* 0x00000000ff057424 */ /* 0x000fc800078e00ff */
[----:B0-----:R-:W-:Y:S05]  /*0aa0*/  RET.REL.NODEC R4 `(default_function_kernel_1) ;  /* 0xfffffff404547950 */ /* 0x001fea0003c3ffff */
.L_x_13:
[----:B------:R-:W-:-:S00]  /*0ab0*/  BRA `(.L_x_13) ;  /* 0xfffffffc00fc7947 */ /* 0x000fc0000383ffff */
[----:B------:R-:W-:-:S00]  /*0ac0*/  NOP ;  /* 0x0000000000007918 */ /* 0x000fc00000000000 */
        /* <DEDUP_REMOVED lines=11> */
.L_x_16:


//--------------------- .text.default_function_kernel_2 --------------------------
	.section	.text.default_function_kernel_2,"ax",@progbits
	.align	128
        .global         default_function_kernel_2
        .type           default_function_kernel_2,@function
        .size           default_function_kernel_2,(.L_x_18 - default_function_kernel_2)
        .other          default_function_kernel_2,@"STO_CUDA_ENTRY STV_DEFAULT"
default_function_kernel_2:
.text.default_function_kernel_2:
[----:B------:R-:W-:Y:S01]  /*0000*/  LDC R1, c[0x0][0x37c] ;  /* 0x0000df00ff017b82 */ /* 0x000fe20000000800 */
[----:B------:R-:W0:Y:S07]  /*0010*/  S2R R7, SR_TID.X ;  /* 0x0000000000077919 */ /* 0x000e2e0000002100 */
[----:B------:R-:W1:Y:S01]  /*0020*/  S2UR UR4, SR_CTAID.X ;  /* 0x00000000000479c3 */ /* 0x000e620000002500 */
[----:B------:R-:W2:Y:S07]  /*0030*/  LDCU.64 UR6, c[0x0][0x358] ;  /* 0x00006b00ff0677ac */ /* 0x000eae0008000a00 */
[----:B------:R-:W3:Y:S08]  /*0040*/  LDC.64 R2, c[0x0][0x388] ;  /* 0x0000e200ff027b82 */ /* 0x000ef00000000a00 */
[----:B------:R-:W4:Y:S01]  /*0050*/  LDC.64 R4, c[0x0][0x380] ;  /* 0x0000e000ff047b82 */ /* 0x000f220000000a00 */
[----:B-1----:R-:W-:-:S06]  /*0060*/  USHF.L.U32 UR4, UR4, 0x6, URZ ;  /* 0x0000000604047899 */ /* 0x002fcc00080006ff */
[----:B0-----:R-:W-:-:S05]  /*0070*/  LOP3.LUT R7, R7, UR4, RZ, 0xfc, !PT ;  /* 0x0000000407077c12 */ /* 0x001fca000f8efcff */
[----:B---3--:R-:W-:-:S06]  /*0080*/  IMAD.WIDE.U32 R2, R7, 0x4, R2 ;  /* 0x0000000407027825 */ /* 0x008fcc00078e0002 */
[----:B--2---:R-:W2:Y:S01]  /*0090*/  LDG.E.CONSTANT R2, desc[UR6][R2.64] ;  /* 0x0000000602027981 */ /* 0x004ea2000c1e9900 */
[----:B----4-:R-:W-:-:S04]  /*00a0*/  IMAD.WIDE.U32 R4, R7, 0x4, R4 ;  /* 0x0000000407047825 */ /* 0x010fc800078e0004 */
[----:B--2---:R-:W-:-:S06]  /*00b0*/  FMUL.RZ R9, R2, 0.15915493667125701904 ;  /* 0x3e22f98302097820 */ /* 0x004fcc000040c000 */
[----:B------:R-:W0:Y:S02]  /*00c0*/  MUFU.SIN R9, R9 ;  /* 0x0000000900097308 */ /* 0x000e240000000400 */
[----:B0-----:R-:W-:Y:S01]  /*00d0*/  STG.E desc[UR6][R4.64], R9 ;  /* 0x0000000904007986 */ /* 0x001fe2000c101906 */
[----:B------:R-:W-:Y:S05]  /*00e0*/  EXIT ;  /* 0x000000000000794d */ /* 0x000fea0003800000 */
.L_x_14:
        /* <DEDUP_REMOVED lines=9> */
.L_x_18:


//--------------------- .text.default_function_kernel --------------------------
	.section	.text.default_function_kernel,"ax",@progbits
	.align	128
        .global         default_function_kernel
        .type           default_function_kernel,@function
        .size           default_function_kernel,(.L_x_19 - default_function_kernel)
        .other          default_function_kernel,@"STO_CUDA_ENTRY STV_DEFAULT"
default_function_kernel:
.text.default_function_kernel:
[----:B------:R-:W-:Y:S01]  /*0000*/  LDC R1, c[0x0][0x37c] ;  /* 0x0000df00ff017b82 */ /* 0x000fe20000000800 */
[----:B------:R-:W0:Y:S07]  /*0010*/  S2R R5, SR_TID.X ;  /* 0x0000000000057919 */ /* 0x000e2e0000002100 */
[----:B------:R-:W1:Y:S01]  /*0020*/  S2UR UR4, SR_CTAID.X ;  /* 0x00000000000479c3 */ /* 0x000e620000002500 */
[----:B------:R-:W2:Y:S07]  /*0030*/  LDCU.64 UR6, c[0x0][0x358] ;  /* 0x00006b00ff0677ac */ /* 0x000eae0008000a00 */
[----:B------:R-:W3:Y:S01]  /*0040*/  LDC.64 R2, c[0x0][0x388] ;  /* 0x0000e200ff027b82 */ /* 0x000ee20000000a00 */
[----:B-1----:R-:W-:-:S06]  /*0050*/  USHF.L.U32 UR4, UR4, 0x3, URZ ;  /* 0x0000000304047899 */ /* 0x002fcc00080006ff */
[----:B0-----:R-:W-:-:S05]  /*0060*/  LOP3.LUT R5, R5, UR4, RZ, 0xfc, !PT ;  /* 0x0000000405057c12 */ /* 0x001fca000f8efcff */
[----:B---3--:R-:W-:-:S05]  /*0070*/  IMAD.WIDE.U32 R2, R5, 0x4, R2 ;  /* 0x0000000405027825 */ /* 0x008fca00078e0002 */
[----:B--2---:R-:W2:Y:S01]  /*0080*/  LDG.E.CONSTANT R0, desc[UR6][R2.64] ;  /* 0x0000000602007981 */ /* 0x004ea2000c1e9900 */
[----:B------:R-:W-:Y:S01]  /*0090*/  HFMA2 R8, -RZ, RZ, 1.625, 0 ;  /* 0x3e800000ff087431 */ /* 0x000fe200000001ff */
[----:B------:R-:W-:Y:S01]  /*00a0*/  MOV R9, 0x3d39bf78 ;  /* 0x3d39bf7800097802 */ /* 0x000fe20000000f00 */
[C---:B--2---:R-:W-:Y:S01]  /*00b0*/  FADD R4, -|R0|.reuse, 1 ;  /* 0x3f80000000047421 */ /* 0x044fe20000000300 */
[----:B------:R-:W-:-:S05]  /*00c0*/  FSETP.GT.AND P0, PT, |R0|, 8.50705917302346158658e+37, PT ;  /* 0x7e8000000000780b */ /* 0x000fca0003f04200 */
[----:B------:R-:W0:Y:S02]  /*00d0*/  MUFU.RCP R4, R4 ;  /* 0x0000000400047308 */ /* 0x000e240000001000 */
[----:B0-----:R-:W-:-:S04]  /*00e0*/  FADD R7, R4, R4 ;  /* 0x0000000404077221 */ /* 0x001fc80000000000 */
[----:B------:R-:W-:-:S05]  /*00f0*/  FMUL R7, |R0|, R7 ;  /* 0x0000000700077220 */ /* 0x000fca0000400200 */
[----:B------:R-:W-:-:S04]  /*0100*/  FSEL R7, R7, -2, !P0 ;  /* 0xc000000007077808 */ /* 0x000fc80004000000 */
[C---:B------:R-:W-:Y:S01]  /*0110*/  ISETP.GE.U32.AND P0, PT, R7.reuse, 0x7f800000, PT ;  /* 0x7f8000000700780c */ /* 0x040fe20003f06070 */
[----:B------:R-:W-:-:S03]  /*0120*/  FADD.RZ R6, R7, 1 ;  /* 0x3f80000007067421 */ /* 0x000fc6000000c000 */
[----:B------:R-:W-:Y:S02]  /*0130*/  ISETP.GT.AND P1, PT, R7, -0x40800000, P0 ;  /* 0xbf8000000700780c */ /* 0x000fe40000724270 */
[----:B------:R-:W-:-:S04]  /*0140*/  IADD3 R6, PT, PT, R6, -0x3f400000, RZ ;  /* 0xc0c0000006067810 */ /* 0x000fc80007ffe0ff */
[----:B------:R-:W-:-:S04]  /*0150*/  LOP3.LUT R6, R6, 0xff800000, RZ, 0xc0, !PT ;  /* 0xff80000006067812 */ /* 0x000fc800078ec0ff */
[----:B------:R-:W-:Y:S02]  /*0160*/  IADD3 R3, PT, PT, -R6, 0x40800000, RZ ;  /* 0x4080000006037810 */ /* 0x000fe40007ffe1ff */
[-C--:B------:R-:W-:Y:S02]  /*0170*/  IADD3 R2, PT, PT, R7, -R6.reuse, RZ ;  /* 0x8000000607027210 */ /* 0x080fe40007ffe0ff */
[----:B------:R-:W-:Y:S01]  /*0180*/  I2FP.F32.S32 R6, R6 ;  /* 0x0000000600067245 */ /* 0x000fe20000201400 */
[----:B------:R-:W-:-:S04]  /*0190*/  FFMA R3, R3, R8, -1 ;  /* 0xbf80000003037423 */ /* 0x000fc80000000008 */
[----:B------:R-:W-:Y:S01]  /*01a0*/  FADD R4, R2, R3 ;  /* 0x0000000302047221 */ /* 0x000fe20000000000 */
[----:B------:R-:W-:-:S03]  /*01b0*/  FMUL R6, R6, 1.1920928955078125e-07 ;  /* 0x3400000006067820 */ /* 0x000fc60000400000 */
[----:B------:R-:W-:-:S04]  /*01c0*/  FFMA R3, R4, -R9, 0.10546888411045074463 ;  /* 0x3dd8001204037423 */ /* 0x000fc80000000809 */
[----:B------:R-:W-:-:S04]  /*01d0*/  FFMA R3, R4, R3, -0.13229703903198242188 ;  /* 0xbe0778e004037423 */ /* 0x000fc80000000003 */
[----:B------:R-:W-:-:S04]  /*01e0*/  FFMA R3, R4, R3, 0.14491446316242218018 ;  /* 0x3e14647504037423 */ /* 0x000fc80000000003 */
[----:B------:R-:W-:-:S04]  /*01f0*/  FFMA R3, R4, R3, -0.16641564667224884033 ;  /* 0xbe2a68dd04037423 */ /* 0x000fc80000000003 */
[----:B------:R-:W-:-:S04]  /*0200*/  FFMA R3, R4, R3, 0.19988867640495300293 ;  /* 0x3e4caf9e04037423 */ /* 0x000fc80000000003 */
[----:B------:R-:W-:-:S04]  /*0210*/  FFMA R3, R4, R3, -0.25000196695327758789 ;  /* 0xbe80004204037423 */ /* 0x000fc80000000003 */
[----:B------:R-:W-:-:S04]  /*0220*/  FFMA R3, R4, R3, 0.33333510160446166992 ;  /* 0x3eaaaae604037423 */ /* 0x000fc80000000003 */
[C---:B------:R-:W-:Y:S02]  /*0230*/  FFMA R9, R4.reuse, R3, -0.5 ;  /* 0xbf00000004097423 */ /* 0x040fe40000000003 */
[----:B------:R-:W0:Y:S02]  /*0240*/  LDC.64 R2, c[0x0][0x380] ;  /* 0x0000e000ff027b82 */ /* 0x000e240000000a00 */
[----:B------:R-:W-:-:S04]  /*0250*/  FMUL R9, R4, R9 ;  /* 0x0000000904097220 */ /* 0x000fc80000400000 */
[----:B------:R-:W-:Y:S01]  /*0260*/  FFMA R9, R4, R9, R4 ;  /* 0x0000000904097223 */ /* 0x000fe20000000004 */
[----:B------:R-:W-:-:S03]  /*0270*/  @P0 MOV R4, 0x7f800000 ;  /* 0x7f80000000040802 */ /* 0x000fc60000000f00 */
[----:B------:R-:W-:Y:S01]  /*0280*/  FFMA R6, R6, 0.69314718246459960938, R9 ;  /* 0x3f31721806067823 */ /* 0x000fe20000000009 */
[----:B------:R-:W-:Y:S02]  /*0290*/  HFMA2 R9, -RZ, RZ, 1.75, 0 ;  /* 0x3f000000ff097431 */ /* 0x000fe400000001ff */
[C---:B------:R-:W-:Y:S01]  /*02a0*/  @P1 FFMA R6, R7.reuse, R4, +INF ;  /* 0x7f80000007061423 */ /* 0x040fe20000000004 */
[----:B------:R-:W-:-:S04]  /*02b0*/  @P0 FSETP.NEU.AND P1, PT, R7, RZ, PT ;  /* 0x000000ff0700020b */ /* 0x000fc80003f2d000 */
[----:B------:R-:W-:Y:S02]  /*02c0*/  @P0 FSEL R6, R6, -RZ, P1 ;  /* 0x800000ff06060208 */ /* 0x000fe40000800000 */
[----:B------:R-:W-:Y:S01]  /*02d0*/  LOP3.LUT R7, R9, 0x80000000, R0, 0xb8, !PT ;  /* 0x8000000009077812 */ /* 0x000fe200078eb800 */
[----:B0-----:R-:W-:-:S04]  /*02e0*/  IMAD.WIDE.U32 R2, R5, 0x4, R2 ;  /* 0x0000000405027825 */ /* 0x001fc800078e0002 */
[----:B------:R-:W-:-:S05]  /*02f0*/  FMUL R7, R7, R6 ;  /* 0x0000000607077220 */ /* 0x000fca0000400000 */
[----:B------:R-:W-:Y:S01]  /*0300*/  STG.E desc[UR6][R2.64], R7 ;  /* 0x0000000702007986 */ /* 0x000fe2000c101906 */
[----:B------:R-:W-:Y:S05]  /*0310*/  EXIT ;  /* 0x000000000000794d */ /* 0x000fea0003800000 */
.L_x_15:
        /* <DEDUP_REMOVED lines=14> */
.L_x_19:


//--------------------- .nv.shared.reserved.0     --------------------------
	.section	.nv.shared.reserved.0,"aw",@nobits
	.weak		__nv_reservedSMEM_offset_0_alias
	.size		__nv_reservedSMEM_offset_0_alias, 0, 64
	.other		__nv_reservedSMEM_offset_0_alias,@"STO_CUDA_RESERVED_SHARED STV_DEFAULT"
__nv_reservedSMEM_offset_0_alias:
	.zero		0
	.zero		64


//--------------------- .nv.constant0.default_function_kernel_1 --------------------------
	.section	.nv.constant0.default_function_kernel_1,"a",@progbits
	.sectionflags	@""
	.align	4
.nv.constant0.default_function_kernel_1:
	.zero		912


//--------------------- .nv.constant0.default_function_kernel_2 --------------------------
	.section	.nv.constant0.default_function_kernel_2,"a",@progbits
	.sectionflags	@""
	.align	4
.nv.constant0.default_function_kernel_2:
	.zero		912


//--------------------- .nv.constant0.default_function_kernel --------------------------
	.section	.nv.constant0.default_function_kernel,"a",@progbits
	.sectionflags	@""
	.align	4
.nv.constant0.default_function_kernel:
	.zero		912


//--------------------- SYMBOLS --------------------------

	.type		.nv.reservedSmem.offset0,@object
	.size		.nv.reservedSmem.offset0,0x4
